//
// Generated by NVIDIA NVVM Compiler
//
// Compiler Build ID: CL-36424714
// Cuda compilation tools, release 13.0, V13.0.88
// Based on NVVM 20.0.0
//

.version 9.0
.target sm_100
.address_size 64

	// .globl	gradient

.visible .entry gradient(
	.param .f64 gradient_param_0,
	.param .f64 gradient_param_1,
	.param .f64 gradient_param_2,
	.param .u32 gradient_param_3,
	.param .u64 .ptr .align 1 gradient_param_4,
	.param .u64 .ptr .align 1 gradient_param_5,
	.param .u64 .ptr .align 1 gradient_param_6
)
{
	.reg .pred 	%p<9>;
	.reg .b32 	%r<24>;
	.reg .b32 	%f<18>;
	.reg .b64 	%rd<11>;
	.reg .b64 	%fd<10>;

	ld.param.u64 	%rd1, [gradient_param_4];
	ld.param.u64 	%rd2, [gradient_param_5];
	ld.param.u64 	%rd3, [gradient_param_6];
	mov.u32 	%r5, %ctaid.y;
	mov.u32 	%r6, %ntid.y;
	mov.u32 	%r1, %tid.y;
	mad.lo.s32 	%r7, %r5, %r6, %r1;
	mov.u32 	%r8, %ctaid.x;
	mov.u32 	%r9, %ntid.x;
	mov.u32 	%r3, %tid.x;
	mad.lo.s32 	%r4, %r8, %r9, %r3;
	setp.gt.s32 	%p1, %r4, 511;
	setp.gt.u32 	%p2, %r7, 511;
	or.pred  	%p3, %p1, %p2;
	@%p3 bra 	$L__BB0_2;
	cvta.to.global.u64 	%rd4, %rd1;
	cvta.to.global.u64 	%rd5, %rd2;
	cvta.to.global.u64 	%rd6, %rd3;
	sub.s32 	%r10, 256, %r4;
	cvt.rn.f32.s32 	%f1, %r10;
	sub.s32 	%r11, 256, %r7;
	cvt.rn.f32.s32 	%f2, %r11;
	abs.f32 	%f3, %f1;
	abs.f32 	%f4, %f2;
	mov.b32 	%r12, %f4;
	mov.b32 	%r13, %f3;
	min.s32 	%r14, %r12, %r13;
	mov.b32 	%f5, %r14;
	max.s32 	%r15, %r13, %r12;
	mov.b32 	%f6, %r15;
	and.b32  	%r16, %r15, -33554432;
	xor.b32  	%r17, %r16, 2122317824;
	mov.b32 	%f7, %r17;
	mul.f32 	%f8, %f5, %f7;
	mul.f32 	%f9, %f6, %f7;
	mul.f32 	%f10, %f8, %f8;
	fma.rn.f32 	%f11, %f9, %f9, %f10;
	sqrt.rn.f32 	%f12, %f11;
	or.b32  	%r18, %r16, 8388608;
	mov.b32 	%f13, %r18;
	mul.f32 	%f14, %f12, %f13;
	setp.eq.f32 	%p4, %f5, 0f00000000;
	selp.f32 	%f15, %f6, %f14, %p4;
	setp.eq.f32 	%p5, %f5, 0f7F800000;
	selp.f32 	%f16, 0f7F800000, %f15, %p5;
	setp.gt.f32 	%p6, %f16, 0f437F0000;
	selp.f32 	%f17, 0f437F0000, %f16, %p6;
	setp.eq.s32 	%p7, %r3, 0;
	setp.eq.s32 	%p8, %r1, 0;
	selp.f64 	%fd1, 0d3FD9800000000000, 0d3FDFE00000000000, %p8;
	selp.f64 	%fd2, 0d3FD9800000000000, %fd1, %p7;
	cvt.rn.f64.s32 	%fd3, %r4;
	mul.f64 	%fd4, %fd2, %fd3;
	cvt.rzi.s32.f64 	%r19, %fd4;
	shl.b32 	%r20, %r7, 9;
	add.s32 	%r21, %r20, %r4;
	mul.wide.s32 	%rd7, %r21, 4;
	add.s64 	%rd8, %rd4, %rd7;
	st.global.u32 	[%rd8], %r19;
	cvt.rn.f64.u32 	%fd5, %r7;
	mul.f64 	%fd6, %fd2, %fd5;
	cvt.rzi.s32.f64 	%r22, %fd6;
	add.s64 	%rd9, %rd5, %rd7;
	st.global.u32 	[%rd9], %r22;
	cvt.f64.f32 	%fd7, %f17;
	mul.f64 	%fd8, %fd2, %fd7;
	mul.f64 	%fd9, %fd8, 0d3FE0000000000000;
	cvt.rzi.s32.f64 	%r23, %fd9;
	add.s64 	%rd10, %rd6, %rd7;
	st.global.u32 	[%rd10], %r23;
$L__BB0_2:
	ret;

}


// ===== COMPILED SASS (sm_100) =====

	.target	sm_100

	.elftype	@"ET_EXEC"


//--------------------- .note.nv.tkinfo           --------------------------
	.section	.note.nv.tkinfo,"",@"SHT_NOTE"
	.sectionflags	@"SHF_NOTE_NV_TKINFO"
	.tkinfo
        /*0018*/ 	.word	0x00000002
        /*0030*/ 	.string	""
        /*0030*/ 	.string	"ptxas"
        /*0030*/ 	.string	"Cuda compilation tools, release 13.0, V13.0.88"
        /*0030*/ 	.string	"Build cuda_13.0.r13.0/compiler.36424714_0"
        /*0030*/ 	.string	"-arch sm_100 -m 64 "



//--------------------- .note.nv.cuinfo           --------------------------
	.section	.note.nv.cuinfo,"",@"SHT_NOTE"
	.sectionflags	@"SHF_NOTE_NV_CUINFO"
        /*0018*/ 	.short	0x0002
        /*001a*/ 	.short	0x0064
        /*001c*/ 	.short	0x0082
	.zero		2


//--------------------- .nv.info                  --------------------------
	.section	.nv.info,"",@"SHT_CUDA_INFO"
	.align	4


	//----- nvinfo : EIATTR_REGCOUNT
	.align		4
        /*0000*/ 	.byte	0x04, 0x2f
        /*0002*/ 	.short	(.L_1 - .L_0)
	.align		4
.L_0:
        /*0004*/ 	.word	index@(gradient)
        /*0008*/ 	.word	0x00000014


	//----- nvinfo : EIATTR_FRAME_SIZE
	.align		4
.L_1:
        /*000c*/ 	.byte	0x04, 0x11
        /*000e*/ 	.short	(.L_3 - .L_2)
	.align		4
.L_2:
        /*0010*/ 	.word	index@($__internal_0_$__cuda_sm20_sqrt_rn_f32_slowpath)
        /*0014*/ 	.word	0x00000000


	//----- nvinfo : EIATTR_FRAME_SIZE
	.align		4
.L_3:
        /*0018*/ 	.byte	0x04, 0x11
        /*001a*/ 	.short	(.L_5 - .L_4)
	.align		4
.L_4:
        /*001c*/ 	.word	index@(gradient)
        /*0020*/ 	.word	0x00000000


	//----- nvinfo : EIATTR_MIN_STACK_SIZE
	.align		4
.L_5:
        /*0024*/ 	.byte	0x04, 0x12
        /*0026*/ 	.short	(.L_7 - .L_6)
	.align		4
.L_6:
        /*0028*/ 	.word	index@(gradient)
        /*002c*/ 	.word	0x00000000
.L_7:


//--------------------- .nv.compat                --------------------------
	.section	.nv.compat,"",@"SHT_CUDA_COMPAT_INFO"
	.align	4
        /*0000*/ 	.byte	0x02, 0x09, 0x00, 0x00, 0x02, 0x02, 0x01, 0x00, 0x02, 0x05, 0x05, 0x00, 0x03, 0x07, 0x01, 0x01
        /*0010*/ 	.byte	0x02, 0x03, 0x00, 0x00, 0x02, 0x06, 0x01, 0x00, 0x04, 0x0b, 0x08, 0x00, 0x01, 0x00, 0x00, 0x00
        /*0020*/ 	.byte	0x00, 0x00, 0x00, 0x00


//--------------------- .nv.info.gradient         --------------------------
	.section	.nv.info.gradient,"",@"SHT_CUDA_INFO"
	.sectionflags	@""
	.align	4


	//----- nvinfo : EIATTR_CUDA_API_VERSION
	.align		4
        /*0000*/ 	.byte	0x04, 0x37
        /*0002*/ 	.short	(.L_9 - .L_8)
.L_8:
        /*0004*/ 	.word	0x00000082


	//----- nvinfo : EIATTR_KPARAM_INFO
	.align		4
.L_9:
        /*0008*/ 	.byte	0x04, 0x17
        /*000a*/ 	.short	(.L_11 - .L_10)
.L_10:
        /*000c*/ 	.word	0x00000000
        /*0010*/ 	.short	0x0006
        /*0012*/ 	.short	0x0030
        /*0014*/ 	.byte	0x00, 0xf5, 0x21, 0x00


	//----- nvinfo : EIATTR_KPARAM_INFO
	.align		4
.L_11:
        /*0018*/ 	.byte	0x04, 0x17
        /*001a*/ 	.short	(.L_13 - .L_12)
.L_12:
        /*001c*/ 	.word	0x00000000
        /*0020*/ 	.short	0x0005
        /*0022*/ 	.short	0x0028
        /*0024*/ 	.byte	0x00, 0xf5, 0x21, 0x00


	//----- nvinfo : EIATTR_KPARAM_INFO
	.align		4
.L_13:
        /*0028*/ 	.byte	0x04, 0x17
        /*002a*/ 	.short	(.L_15 - .L_14)
.L_14:
        /*002c*/ 	.word	0x00000000
        /*0030*/ 	.short	0x0004
        /*0032*/ 	.short	0x0020
        /*0034*/ 	.byte	0x00, 0xf5, 0x21, 0x00


	//----- nvinfo : EIATTR_KPARAM_INFO
	.align		4
.L_15:
        /*0038*/ 	.byte	0x04, 0x17
        /*003a*/ 	.short	(.L_17 - .L_16)
.L_16:
        /*003c*/ 	.word	0x00000000
        /*0040*/ 	.short	0x0003
        /*0042*/ 	.short	0x0018
        /*0044*/ 	.byte	0x00, 0xf0, 0x11, 0x00


	//----- nvinfo : EIATTR_KPARAM_INFO
	.align		4
.L_17:
        /*0048*/ 	.byte	0x04, 0x17
        /*004a*/ 	.short	(.L_19 - .L_18)
.L_18:
        /*004c*/ 	.word	0x00000000
        /*0050*/ 	.short	0x0002
        /*0052*/ 	.short	0x0010
        /*0054*/ 	.byte	0x00, 0xf0, 0x21, 0x00


	//----- nvinfo : EIATTR_KPARAM_INFO
	.align		4
.L_19:
        /*0058*/ 	.byte	0x04, 0x17
        /*005a*/ 	.short	(.L_21 - .L_20)
.L_20:
        /*005c*/ 	.word	0x00000000
        /*0060*/ 	.short	0x0001
        /*0062*/ 	.short	0x0008
        /*0064*/ 	.byte	0x00, 0xf0, 0x21, 0x00


	//----- nvinfo : EIATTR_KPARAM_INFO
	.align		4
.L_21:
        /*0068*/ 	.byte	0x04, 0x17
        /*006a*/ 	.short	(.L_23 - .L_22)
.L_22:
        /*006c*/ 	.word	0x00000000
        /*0070*/ 	.short	0x0000
        /*0072*/ 	.short	0x0000
        /*0074*/ 	.byte	0x00, 0xf0, 0x21, 0x00


	//----- nvinfo : EIATTR_SPARSE_MMA_MASK
	.align		4
.L_23:
        /*0078*/ 	.byte	0x03, 0x50
        /*007a*/ 	.short	0x0000


	//----- nvinfo : EIATTR_MAXREG_COUNT
	.align		4
        /*007c*/ 	.byte	0x03, 0x1b
        /*007e*/ 	.short	0x00ff


	//----- nvinfo : EIATTR_MERCURY_ISA_VERSION
	.align		4
        /*0080*/ 	.byte	0x03, 0x5f
        /*0082*/ 	.short	0x0101


	//----- nvinfo : EIATTR_VRC_CTA_INIT_COUNT
	.align		4
        /*0084*/ 	.byte	0x02, 0x4a
	.zero		1
	.zero		1


	//----- nvinfo : EIATTR_EXIT_INSTR_OFFSETS
	.align		4
        /*0088*/ 	.byte	0x04, 0x1c
        /*008a*/ 	.short	(.L_25 - .L_24)


	//   ....[0]....
.L_24:
        /*008c*/ 	.word	0x000000b0


	//   ....[1]....
        /*0090*/ 	.word	0x00000490


	//----- nvinfo : EIATTR_CRS_STACK_SIZE
	.align		4
.L_25:
        /*0094*/ 	.byte	0x04, 0x1e
        /*0096*/ 	.short	(.L_27 - .L_26)
.L_26:
        /*0098*/ 	.word	0x00000000


	//----- nvinfo : EIATTR_CBANK_PARAM_SIZE
	.align		4
.L_27:
        /*009c*/ 	.byte	0x03, 0x19
        /*009e*/ 	.short	0x0038


	//----- nvinfo : EIATTR_PARAM_CBANK
	.align		4
        /*00a0*/ 	.byte	0x04, 0x0a
        /*00a2*/ 	.short	(.L_29 - .L_28)
	.align		4
.L_28:
        /*00a4*/ 	.word	index@(.nv.constant0.gradient)
        /*00a8*/ 	.short	0x0380
        /*00aa*/ 	.short	0x0038


	//----- nvinfo : EIATTR_SW_WAR
	.align		4
.L_29:
        /*00ac*/ 	.byte	0x04, 0x36
        /*00ae*/ 	.short	(.L_31 - .L_30)
.L_30:
        /*00b0*/ 	.word	0x00000008
.L_31:


//--------------------- .nv.callgraph             --------------------------
	.section	.nv.callgraph,"",@"SHT_CUDA_CALLGRAPH"
	.align	4
	.sectionentsize	8
	.align		4
        /*0000*/ 	.word	0x00000000
	.align		4
        /*0004*/ 	.word	0xffffffff
	.align		4
        /*0008*/ 	.word	0x00000000
	.align		4
        /*000c*/ 	.word	0xfffffffe
	.align		4
        /*0010*/ 	.word	0x00000000
	.align		4
        /*0014*/ 	.word	0xfffffffd
	.align		4
        /*0018*/ 	.word	0x00000000
	.align		4
        /*001c*/ 	.word	0xfffffffc


//--------------------- .text.gradient            --------------------------
	.section	.text.gradient,"ax",@progbits
	.align	128
        .global         gradient
        .type           gradient,@function
        .size           gradient,(.L_x_5 - gradient)
        .other          gradient,@"STO_CUDA_ENTRY STV_DEFAULT"
gradient:
.text.gradient:
[----:B------:R-:W-:Y:S01]  /*0000*/  LDC R1, c[0x0][0x37c] ;  /* 0x0000df00ff017b82 */ /* 0x000fe20000000800 */
[----:B------:R-:W0:Y:S07]  /*0010*/  S2R R5, SR_TID.Y ;  /* 0x0000000000057919 */ /* 0x000e2e0000002200 */
[----:B------:R-:W0:Y:S01]  /*0020*/  S2UR UR4, SR_CTAID.Y ;  /* 0x00000000000479c3 */ /* 0x000e220000002600 */
[----:B------:R-:W1:Y:S07]  /*0030*/  S2R R4, SR_TID.X ;  /* 0x0000000000047919 */ /* 0x000e6e0000002100 */
[----:B------:R-:W0:Y:S08]  /*0040*/  LDC R0, c[0x0][0x364] ;  /* 0x0000d900ff007b82 */ /* 0x000e300000000800 */
[----:B------:R-:W1:Y:S08]  /*0050*/  S2UR UR5, SR_CTAID.X ;  /* 0x00000000000579c3 */ /* 0x000e700000002500 */
[----:B------:R-:W1:Y:S01]  /*0060*/  LDC R7, c[0x0][0x360] ;  /* 0x0000d800ff077b82 */ /* 0x000e620000000800 */
[----:B0-----:R-:W-:-:S05]  /*0070*/  IMAD R3, R0, UR4, R5 ;  /* 0x0000000400037c24 */ /* 0x001fca000f8e0205 */
[----:B------:R-:W-:Y:S01]  /*0080*/  ISETP.GT.U32.AND P0, PT, R3, 0x1ff, PT ;  /* 0x000001ff0300780c */ /* 0x000fe20003f04070 */
[----:B-1----:R-:W-:-:S05]  /*0090*/  IMAD R2, R7, UR5, R4 ;  /* 0x0000000507027c24 */ /* 0x002fca000f8e0204 */
[----:B------:R-:W-:-:S13]  /*00a0*/  ISETP.GT.OR P0, PT, R2, 0x1ff, P0 ;  /* 0x000001ff0200780c */ /* 0x000fda0000704670 */
[----:B------:R-:W-:Y:S05]  /*00b0*/  @P0 EXIT ;  /* 0x000000000000094d */ /* 0x000fea0003800000 */
[----:B------:R-:W-:Y:S01]  /*00c0*/  IADD3 R0, PT, PT, -R2, 0x100, RZ ;  /* 0x0000010002007810 */ /* 0x000fe20007ffe1ff */
[----:B------:R-:W0:Y:S01]  /*00d0*/  LDCU.64 UR4, c[0x0][0x358] ;  /* 0x00006b00ff0477ac */ /* 0x000e220008000a00 */
[----:B------:R-:W-:Y:S01]  /*00e0*/  IADD3 R6, PT, PT, -R3, 0x100, RZ ;  /* 0x0000010003067810 */ /* 0x000fe20007ffe1ff */
[----:B------:R-:W-:Y:S01]  /*00f0*/  BSSY.RECONVERGENT B0, `(.L_x_0) ;  /* 0x0000019000007945 */ /* 0x000fe20003800200 */
[----:B------:R-:W-:Y:S02]  /*0100*/  I2FP.F32.S32 R0, R0 ;  /* 0x0000000000007245 */ /* 0x000fe40000201400 */
[----:B------:R-:W-:-:S03]  /*0110*/  I2FP.F32.S32 R6, R6 ;  /* 0x0000000600067245 */ /* 0x000fc60000201400 */
[----:B------:R-:W-:Y:S02]  /*0120*/  FADD R0, |R0|, -RZ ;  /* 0x800000ff00007221 */ /* 0x000fe40000000200 */
[----:B------:R-:W-:-:S05]  /*0130*/  FADD R7, |R6|, -RZ ;  /* 0x800000ff06077221 */ /* 0x000fca0000000200 */
[CC--:B------:R-:W-:Y:S02]  /*0140*/  VIMNMX R6, PT, PT, R0.reuse, R7.reuse, !PT ;  /* 0x0000000700067248 */ /* 0x0c0fe40007fe0100 */
[----:B------:R-:W-:Y:S02]  /*0150*/  VIMNMX R7, PT, PT, R0, R7, PT ;  /* 0x0000000700077248 */ /* 0x000fe40003fe0100 */
[----:B------:R-:W-:-:S04]  /*0160*/  LOP3.LUT R8, R6, 0xfe000000, RZ, 0xc0, !PT ;  /* 0xfe00000006087812 */ /* 0x000fc800078ec0ff */
[----:B------:R-:W-:-:S05]  /*0170*/  LOP3.LUT R0, R8, 0x7e800000, RZ, 0x3c, !PT ;  /* 0x7e80000008007812 */ /* 0x000fca00078e3cff */
[-C--:B------:R-:W-:Y:S01]  /*0180*/  FMUL R9, R7, R0.reuse ;  /* 0x0000000007097220 */ /* 0x080fe20000400000 */
[----:B------:R-:W-:-:S03]  /*0190*/  FMUL R0, R6, R0 ;  /* 0x0000000006007220 */ /* 0x000fc60000400000 */
[----:B------:R-:W-:-:S04]  /*01a0*/  FMUL R9, R9, R9 ;  /* 0x0000000909097220 */ /* 0x000fc80000400000 */
[----:B------:R-:W-:-:S04]  /*01b0*/  FFMA R0, R0, R0, R9 ;  /* 0x0000000000007223 */ /* 0x000fc80000000009 */
[----:B------:R-:W-:Y:S01]  /*01c0*/  VIADD R10, R0, 0xf3000000 ;  /* 0xf3000000000a7836 */ /* 0x000fe20000000000 */
[----:B------:R1:W2:Y:S04]  /*01d0*/  MUFU.RSQ R9, R0 ;  /* 0x0000000000097308 */ /* 0x0002a80000001400 */
[----:B------:R-:W-:-:S13]  /*01e0*/  ISETP.GT.U32.AND P0, PT, R10, 0x727fffff, PT ;  /* 0x727fffff0a00780c */ /* 0x000fda0003f04070 */
[----:B012---:R-:W-:Y:S05]  /*01f0*/  @!P0 BRA `(.L_x_1) ;  /* 0x0000000000108947 */ /* 0x007fea0003800000 */
[----:B------:R-:W-:-:S07]  /*0200*/  MOV R14, 0x220 ;  /* 0x00000220000e7802 */ /* 0x000fce0000000f00 */
[----:B------:R-:W-:Y:S05]  /*0210*/  CALL.REL.NOINC `($__internal_0_$__cuda_sm20_sqrt_rn_f32_slowpath) ;  /* 0x0000000000a07944 */ /* 0x000fea0003c00000 */
[----:B------:R-:W-:Y:S01]  /*0220*/  IMAD.MOV.U32 R0, RZ, RZ, R9 ;  /* 0x000000ffff007224 */ /* 0x000fe200078e0009 */
[----:B------:R-:W-:Y:S06]  /*0230*/  BRA `(.L_x_2) ;  /* 0x0000000000107947 */ /* 0x000fec0003800000 */
.L_x_1:
[----:B------:R-:W-:Y:S01]  /*0240*/  FMUL.FTZ R11, R0, R9 ;  /* 0x00000009000b7220 */ /* 0x000fe20000410000 */
[----:B------:R-:W-:-:S03]  /*0250*/  FMUL.FTZ R9, R9, 0.5 ;  /* 0x3f00000009097820 */ /* 0x000fc60000410000 */
[----:B------:R-:W-:-:S04]  /*0260*/  FFMA R0, -R11, R11, R0 ;  /* 0x0000000b0b007223 */ /* 0x000fc80000000100 */
[----:B------:R-:W-:-:S07]  /*0270*/  FFMA R0, R0, R9, R11 ;  /* 0x0000000900007223 */ /* 0x000fce000000000b */
.L_x_2:
[----:B------:R-:W-:Y:S05]  /*0280*/  BSYNC.RECONVERGENT B0 ;  /* 0x0000000000007941 */ /* 0x000fea0003800200 */
.L_x_0:
[----:B------:R-:W-:Y:S01]  /*0290*/  FSETP.NEU.AND P0, PT, R7, RZ, PT ;  /* 0x000000ff0700720b */ /* 0x000fe20003f0d000 */
[----:B------:R-:W-:Y:S01]  /*02a0*/  HFMA2 R10, -RZ, RZ, 1.9619140625, -0.0 ;  /* 0x3fd98000ff0a7431 */ /* 0x000fe200000001ff */
[----:B------:R-:W-:Y:S01]  /*02b0*/  LOP3.LUT R9, R8, 0x800000, RZ, 0xfc, !PT ;  /* 0x0080000008097812 */ /* 0x000fe200078efcff */
[----:B------:R0:W-:Y:S01]  /*02c0*/  I2F.F64.U32 R14, R3 ;  /* 0x00000003000e7312 */ /* 0x0001e20000201800 */
[----:B------:R-:W-:-:S04]  /*02d0*/  ISETP.NE.AND P1, PT, R5, RZ, PT ;  /* 0x000000ff0500720c */ /* 0x000fc80003f25270 */
[----:B------:R-:W-:-:S05]  /*02e0*/  FSEL R10, R10, 1.7490234375, !P1 ;  /* 0x3fdfe0000a0a7808 */ /* 0x000fca0004800000 */
[----:B------:R-:W-:Y:S01]  /*02f0*/  @P0 FMUL R6, R9, R0 ;  /* 0x0000000009060220 */ /* 0x000fe20000400000 */
[----:B------:R-:W-:Y:S01]  /*0300*/  FSETP.NEU.AND P0, PT, R7, +INF , PT ;  /* 0x7f8000000700780b */ /* 0x000fe20003f0d000 */
[----:B------:R-:W1:Y:S01]  /*0310*/  I2F.F64 R8, R2 ;  /* 0x0000000200087312 */ /* 0x000e620000201c00 */
[----:B0-----:R-:W-:Y:S02]  /*0320*/  LEA R3, R3, R2, 0x9 ;  /* 0x0000000203037211 */ /* 0x001fe400078e48ff */
[----:B------:R-:W-:Y:S02]  /*0330*/  FSEL R6, R6, +INF , P0 ;  /* 0x7f80000006067808 */ /* 0x000fe40000000000 */
[----:B------:R-:W-:Y:S02]  /*0340*/  ISETP.NE.AND P0, PT, R4, RZ, PT ;  /* 0x000000ff0400720c */ /* 0x000fe40003f05270 */
[----:B------:R-:W-:Y:S01]  /*0350*/  FMNMX.NAN R6, R6, 255, PT ;  /* 0x437f000006067809 */ /* 0x000fe20003820000 */
[----:B------:R-:W0:Y:S01]  /*0360*/  LDC.64 R4, c[0x0][0x3a8] ;  /* 0x0000ea00ff047b82 */ /* 0x000e220000000a00 */
[----:B------:R-:W-:Y:S01]  /*0370*/  FSEL R11, R10, 1.69921875, P0 ;  /* 0x3fd980000a0b7808 */ /* 0x000fe20000000000 */
[----:B------:R-:W-:-:S03]  /*0380*/  IMAD.MOV.U32 R10, RZ, RZ, RZ ;  /* 0x000000ffff0a7224 */ /* 0x000fc600078e00ff */
[----:B------:R-:W2:Y:S03]  /*0390*/  F2F.F64.F32 R6, R6 ;  /* 0x0000000600067310 */ /* 0x000ea60000201800 */
[C---:B-1----:R-:W-:Y:S01]  /*03a0*/  DMUL R12, R10.reuse, R8 ;  /* 0x000000080a0c7228 */ /* 0x042fe20000000000 */
[----:B------:R-:W1:Y:S01]  /*03b0*/  LDC.64 R8, c[0x0][0x3a0] ;  /* 0x0000e800ff087b82 */ /* 0x000e620000000a00 */
[----:B------:R-:W-:-:S04]  /*03c0*/  DMUL R14, R10, R14 ;  /* 0x0000000e0a0e7228 */ /* 0x000fc80000000000 */
[----:B------:R-:W3:Y:S01]  /*03d0*/  F2I.F64.TRUNC R0, R12 ;  /* 0x0000000c00007311 */ /* 0x000ee2000030d100 */
[----:B--2---:R-:W-:Y:S02]  /*03e0*/  DMUL R16, R10, R6 ;  /* 0x000000060a107228 */ /* 0x004fe40000000000 */
[----:B------:R-:W2:Y:S05]  /*03f0*/  LDC.64 R6, c[0x0][0x3b0] ;  /* 0x0000ec00ff067b82 */ /* 0x000eaa0000000a00 */
[----:B------:R-:W4:Y:S01]  /*0400*/  F2I.F64.TRUNC R15, R14 ;  /* 0x0000000e000f7311 */ /* 0x000f22000030d100 */
[----:B0-----:R-:W-:Y:S01]  /*0410*/  IMAD.WIDE R4, R3, 0x4, R4 ;  /* 0x0000000403047825 */ /* 0x001fe200078e0204 */
[----:B------:R-:W-:-:S03]  /*0420*/  DMUL R16, R16, 0.5 ;  /* 0x3fe0000010107828 */ /* 0x000fc60000000000 */
[----:B-1----:R-:W-:-:S07]  /*0430*/  IMAD.WIDE R8, R3, 0x4, R8 ;  /* 0x0000000403087825 */ /* 0x002fce00078e0208 */
[----:B------:R-:W0:Y:S01]  /*0440*/  F2I.F64.TRUNC R17, R16 ;  /* 0x0000001000117311 */ /* 0x000e22000030d100 */
[----:B---3--:R-:W-:Y:S04]  /*0450*/  STG.E desc[UR4][R8.64], R0 ;  /* 0x0000000008007986 */ /* 0x008fe8000c101904 */
[----:B----4-:R-:W-:Y:S01]  /*0460*/  STG.E desc[UR4][R4.64], R15 ;  /* 0x0000000f04007986 */ /* 0x010fe2000c101904 */
[----:B--2---:R-:W-:-:S05]  /*0470*/  IMAD.WIDE R6, R3, 0x4, R6 ;  /* 0x0000000403067825 */ /* 0x004fca00078e0206 */
[----:B0-----:R-:W-:Y:S01]  /*0480*/  STG.E desc[UR4][R6.64], R17 ;  /* 0x0000001106007986 */ /* 0x001fe2000c101904 */
[----:B------:R-:W-:Y:S05]  /*0490*/  EXIT ;  /* 0x000000000000794d */ /* 0x000fea0003800000 */
        .weak           $__internal_0_$__cuda_sm20_sqrt_rn_f32_slowpath
        .type           $__internal_0_$__cuda_sm20_sqrt_rn_f32_slowpath,@function
        .size           $__internal_0_$__cuda_sm20_sqrt_rn_f32_slowpath,(.L_x_5 - $__internal_0_$__cuda_sm20_sqrt_rn_f32_slowpath)
$__internal_0_$__cuda_sm20_sqrt_rn_f32_slowpath:
[----:B------:R-:W-:-:S13]  /*04a0*/  LOP3.LUT P0, RZ, R0, 0x7fffffff, RZ, 0xc0, !PT ;  /* 0x7fffffff00ff7812 */ /* 0x000fda000780c0ff */
[----:B------:R-:W-:Y:S01]  /*04b0*/  @!P0 IMAD.MOV.U32 R9, RZ, RZ, R0 ;  /* 0x000000ffff098224 */ /* 0x000fe200078e0000 */
[----:B------:R-:W-:Y:S06]  /*04c0*/  @!P0 BRA `(.L_x_3) ;  /* 0x0000000000408947 */ /* 0x000fec0003800000 */
[----:B------:R-:W-:-:S13]  /*04d0*/  FSETP.GEU.FTZ.AND P0, PT, R0, RZ, PT ;  /* 0x000000ff0000720b */ /* 0x000fda0003f1e000 */
[----:B------:R-:W-:Y:S01]  /*04e0*/  @!P0 MOV R9, 0x7fffffff ;  /* 0x7fffffff00098802 */ /* 0x000fe20000000f00 */
[----:B------:R-:W-:Y:S06]  /*04f0*/  @!P0 BRA `(.L_x_3) ;  /* 0x0000000000348947 */ /* 0x000fec0003800000 */
[----:B------:R-:W-:-:S13]  /*0500*/  FSETP.GTU.FTZ.AND P0, PT, |R0|, +INF , PT ;  /* 0x7f8000000000780b */ /* 0x000fda0003f1c200 */
[----:B------:R-:W-:Y:S01]  /*0510*/  @P0 FADD.FTZ R9, R0, 1 ;  /* 0x3f80000000090421 */ /* 0x000fe20000010000 */
[----:B------:R-:W-:Y:S06]  /*0520*/  @P0 BRA `(.L_x_3) ;  /* 0x0000000000280947 */ /* 0x000fec0003800000 */
[----:B------:R-:W-:-:S13]  /*0530*/  FSETP.NEU.FTZ.AND P0, PT, |R0|, +INF , PT ;  /* 0x7f8000000000780b */ /* 0x000fda0003f1d200 */
[----:B------:R-:W-:-:S04]  /*0540*/  @P0 FFMA R10, R0, 1.84467440737095516160e+19, RZ ;  /* 0x5f800000000a0823 */ /* 0x000fc800000000ff */
[----:B------:R-:W0:Y:S02]  /*0550*/  @P0 MUFU.RSQ R9, R10 ;  /* 0x0000000a00090308 */ /* 0x000e240000001400 */
[----:B0-----:R-:W-:Y:S01]  /*0560*/  @P0 FMUL.FTZ R11, R10, R9 ;  /* 0x000000090a0b0220 */ /* 0x001fe20000410000 */
[----:B------:R-:W-:Y:S01]  /*0570*/  @P0 FMUL.FTZ R13, R9, 0.5 ;  /* 0x3f000000090d0820 */ /* 0x000fe20000410000 */
[----:B------:R-:W-:Y:S02]  /*0580*/  @!P0 IMAD.MOV.U32 R9, RZ, RZ, R0 ;  /* 0x000000ffff098224 */ /* 0x000fe400078e0000 */
[----:B------:R-:W-:-:S04]  /*0590*/  @P0 FADD.FTZ R12, -R11, -RZ ;  /* 0x800000ff0b0c0221 */ /* 0x000fc80000010100 */
[----:B------:R-:W-:-:S04]  /*05a0*/  @P0 FFMA R12, R11, R12, R10 ;  /* 0x0000000c0b0c0223 */ /* 0x000fc8000000000a */
[----:B------:R-:W-:-:S04]  /*05b0*/  @P0 FFMA R12, R12, R13, R11 ;  /* 0x0000000d0c0c0223 */ /* 0x000fc8000000000b */
[----:B------:R-:W-:-:S07]  /*05c0*/  @P0 FMUL.FTZ R9, R12, 2.3283064365386962891e-10 ;  /* 0x2f8000000c090820 */ /* 0x000fce0000410000 */
.L_x_3:
[----:B------:R-:W-:Y:S01]  /*05d0*/  HFMA2 R11, -RZ, RZ, 0, 0 ;  /* 0x00000000ff0b7431 */ /* 0x000fe200000001ff */
[----:B------:R-:W-:-:S04]  /*05e0*/  MOV R10, R14 ;  /* 0x0000000e000a7202 */ /* 0x000fc80000000f00 */
[----:B------:R-:W-:Y:S05]  /*05f0*/  RET.REL.NODEC R10 `(gradient) ;  /* 0xfffffff80a807950 */ /* 0x000fea0003c3ffff */
.L_x_4:
[----:B------:R-:W-:-:S00]  /*0600*/  BRA `(.L_x_4) ;  /* 0xfffffffc00fc7947 */ /* 0x000fc0000383ffff */
[----:B------:R-:W-:-:S00]  /*0610*/  NOP ;  /* 0x0000000000007918 */ /* 0x000fc00000000000 */
        /* <DEDUP_REMOVED lines=14> */
.L_x_5:


//--------------------- .nv.shared.reserved.0     --------------------------
	.section	.nv.shared.reserved.0,"aw",@nobits
	.weak		__nv_reservedSMEM_offset_0_alias
	.size		__nv_reservedSMEM_offset_0_alias, 0, 64
	.other		__nv_reservedSMEM_offset_0_alias,@"STO_CUDA_RESERVED_SHARED STV_DEFAULT"
__nv_reservedSMEM_offset_0_alias:
	.zero		0
	.zero		64


//--------------------- .nv.constant0.gradient    --------------------------
	.section	.nv.constant0.gradient,"a",@progbits
	.sectionflags	@""
	.align	4
.nv.constant0.gradient:
	.zero		952


//--------------------- SYMBOLS --------------------------

	.type		.nv.reservedSmem.offset0,@object
	.size		.nv.reservedSmem.offset0,0x4
